//
// Generated by NVIDIA NVVM Compiler
//
// Compiler Build ID: CL-36424714
// Cuda compilation tools, release 13.0, V13.0.88
// Based on NVVM 20.0.0
//

.version 9.0
.target sm_100
.address_size 64

	// .globl	_Z15set_prior_probsILi12ELi2ELi1EEvPf

.visible .entry _Z15set_prior_probsILi12ELi2ELi1EEvPf(
	.param .u64 .ptr .align 1 _Z15set_prior_probsILi12ELi2ELi1EEvPf_param_0
)
{
	.reg .pred 	%p<25>;
	.reg .b32 	%r<29>;
	.reg .b32 	%f<71>;
	.reg .b64 	%rd<5>;
	.reg .b64 	%fd<47>;

	ld.param.u64 	%rd1, [_Z15set_prior_probsILi12ELi2ELi1EEvPf_param_0];
	mov.u32 	%r1, %ctaid.x;
	mov.u32 	%r2, %ntid.x;
	mov.u32 	%r3, %tid.x;
	mad.lo.s32 	%r4, %r1, %r2, %r3;
	and.b32  	%r5, %r4, 1;
	setp.eq.b32 	%p1, %r5, 1;
	selp.f32 	%f1, 0f3F7D70A4, 0f3C23D70A, %p1;
	and.b32  	%r6, %r4, 2;
	setp.eq.s32 	%p2, %r6, 0;
	mul.f32 	%f2, %f1, 0f3C23D70A;
	cvt.f64.f32 	%fd1, %f1;
	mul.f64 	%fd2, %fd1, 0d3FEFAE147B000000;
	cvt.rn.f32.f64 	%f3, %fd2;
	selp.f32 	%f4, %f2, %f3, %p2;
	and.b32  	%r7, %r4, 4;
	setp.eq.s32 	%p3, %r7, 0;
	mul.f32 	%f5, %f4, 0f3C23D70A;
	cvt.f64.f32 	%fd3, %f4;
	mul.f64 	%fd4, %fd3, 0d3FEFAE147B000000;
	cvt.rn.f32.f64 	%f6, %fd4;
	selp.f32 	%f7, %f5, %f6, %p3;
	and.b32  	%r8, %r4, 8;
	setp.eq.s32 	%p4, %r8, 0;
	mul.f32 	%f8, %f7, 0f3C23D70A;
	cvt.f64.f32 	%fd5, %f7;
	mul.f64 	%fd6, %fd5, 0d3FEFAE147B000000;
	cvt.rn.f32.f64 	%f9, %fd6;
	selp.f32 	%f10, %f8, %f9, %p4;
	and.b32  	%r9, %r4, 16;
	setp.eq.s32 	%p5, %r9, 0;
	mul.f32 	%f11, %f10, 0f3C23D70A;
	cvt.f64.f32 	%fd7, %f10;
	mul.f64 	%fd8, %fd7, 0d3FEFAE147B000000;
	cvt.rn.f32.f64 	%f12, %fd8;
	selp.f32 	%f13, %f11, %f12, %p5;
	and.b32  	%r10, %r4, 32;
	setp.eq.s32 	%p6, %r10, 0;
	mul.f32 	%f14, %f13, 0f3C23D70A;
	cvt.f64.f32 	%fd9, %f13;
	mul.f64 	%fd10, %fd9, 0d3FEFAE147B000000;
	cvt.rn.f32.f64 	%f15, %fd10;
	selp.f32 	%f16, %f14, %f15, %p6;
	and.b32  	%r11, %r4, 64;
	setp.eq.s32 	%p7, %r11, 0;
	mul.f32 	%f17, %f16, 0f3C23D70A;
	cvt.f64.f32 	%fd11, %f16;
	mul.f64 	%fd12, %fd11, 0d3FEFAE147B000000;
	cvt.rn.f32.f64 	%f18, %fd12;
	selp.f32 	%f19, %f17, %f18, %p7;
	and.b32  	%r12, %r4, 128;
	setp.eq.s32 	%p8, %r12, 0;
	mul.f32 	%f20, %f19, 0f3C23D70A;
	cvt.f64.f32 	%fd13, %f19;
	mul.f64 	%fd14, %fd13, 0d3FEFAE147B000000;
	cvt.rn.f32.f64 	%f21, %fd14;
	selp.f32 	%f22, %f20, %f21, %p8;
	and.b32  	%r13, %r4, 256;
	setp.eq.s32 	%p9, %r13, 0;
	mul.f32 	%f23, %f22, 0f3C23D70A;
	cvt.f64.f32 	%fd15, %f22;
	mul.f64 	%fd16, %fd15, 0d3FEFAE147B000000;
	cvt.rn.f32.f64 	%f24, %fd16;
	selp.f32 	%f25, %f23, %f24, %p9;
	and.b32  	%r14, %r4, 512;
	setp.eq.s32 	%p10, %r14, 0;
	mul.f32 	%f26, %f25, 0f3C23D70A;
	cvt.f64.f32 	%fd17, %f25;
	mul.f64 	%fd18, %fd17, 0d3FEFAE147B000000;
	cvt.rn.f32.f64 	%f27, %fd18;
	selp.f32 	%f28, %f26, %f27, %p10;
	and.b32  	%r15, %r4, 1024;
	setp.eq.s32 	%p11, %r15, 0;
	mul.f32 	%f29, %f28, 0f3C23D70A;
	cvt.f64.f32 	%fd19, %f28;
	mul.f64 	%fd20, %fd19, 0d3FEFAE147B000000;
	cvt.rn.f32.f64 	%f30, %fd20;
	selp.f32 	%f31, %f29, %f30, %p11;
	and.b32  	%r16, %r4, 2048;
	setp.eq.s32 	%p12, %r16, 0;
	mul.f32 	%f32, %f31, 0f3C23D70A;
	cvt.f64.f32 	%fd21, %f31;
	mul.f64 	%fd22, %fd21, 0d3FEFAE147B000000;
	cvt.rn.f32.f64 	%f33, %fd22;
	selp.f32 	%f34, %f32, %f33, %p12;
	and.b32  	%r17, %r4, 4096;
	setp.eq.s32 	%p13, %r17, 0;
	mul.f32 	%f35, %f34, 0f3C23D70A;
	cvt.f64.f32 	%fd23, %f34;
	mul.f64 	%fd24, %fd23, 0d3FEFAE147B000000;
	cvt.rn.f32.f64 	%f36, %fd24;
	selp.f32 	%f37, %f35, %f36, %p13;
	and.b32  	%r18, %r4, 8192;
	setp.eq.s32 	%p14, %r18, 0;
	mul.f32 	%f38, %f37, 0f3C23D70A;
	cvt.f64.f32 	%fd25, %f37;
	mul.f64 	%fd26, %fd25, 0d3FEFAE147B000000;
	cvt.rn.f32.f64 	%f39, %fd26;
	selp.f32 	%f40, %f38, %f39, %p14;
	and.b32  	%r19, %r4, 16384;
	setp.eq.s32 	%p15, %r19, 0;
	mul.f32 	%f41, %f40, 0f3C23D70A;
	cvt.f64.f32 	%fd27, %f40;
	mul.f64 	%fd28, %fd27, 0d3FEFAE147B000000;
	cvt.rn.f32.f64 	%f42, %fd28;
	selp.f32 	%f43, %f41, %f42, %p15;
	and.b32  	%r20, %r4, 32768;
	setp.eq.s32 	%p16, %r20, 0;
	mul.f32 	%f44, %f43, 0f3C23D70A;
	cvt.f64.f32 	%fd29, %f43;
	mul.f64 	%fd30, %fd29, 0d3FEFAE147B000000;
	cvt.rn.f32.f64 	%f45, %fd30;
	selp.f32 	%f46, %f44, %f45, %p16;
	and.b32  	%r21, %r4, 65536;
	setp.eq.s32 	%p17, %r21, 0;
	mul.f32 	%f47, %f46, 0f3C23D70A;
	cvt.f64.f32 	%fd31, %f46;
	mul.f64 	%fd32, %fd31, 0d3FEFAE147B000000;
	cvt.rn.f32.f64 	%f48, %fd32;
	selp.f32 	%f49, %f47, %f48, %p17;
	and.b32  	%r22, %r4, 131072;
	setp.eq.s32 	%p18, %r22, 0;
	mul.f32 	%f50, %f49, 0f3C23D70A;
	cvt.f64.f32 	%fd33, %f49;
	mul.f64 	%fd34, %fd33, 0d3FEFAE147B000000;
	cvt.rn.f32.f64 	%f51, %fd34;
	selp.f32 	%f52, %f50, %f51, %p18;
	and.b32  	%r23, %r4, 262144;
	setp.eq.s32 	%p19, %r23, 0;
	mul.f32 	%f53, %f52, 0f3C23D70A;
	cvt.f64.f32 	%fd35, %f52;
	mul.f64 	%fd36, %fd35, 0d3FEFAE147B000000;
	cvt.rn.f32.f64 	%f54, %fd36;
	selp.f32 	%f55, %f53, %f54, %p19;
	and.b32  	%r24, %r4, 524288;
	setp.eq.s32 	%p20, %r24, 0;
	mul.f32 	%f56, %f55, 0f3C23D70A;
	cvt.f64.f32 	%fd37, %f55;
	mul.f64 	%fd38, %fd37, 0d3FEFAE147B000000;
	cvt.rn.f32.f64 	%f57, %fd38;
	selp.f32 	%f58, %f56, %f57, %p20;
	and.b32  	%r25, %r4, 1048576;
	setp.eq.s32 	%p21, %r25, 0;
	mul.f32 	%f59, %f58, 0f3C23D70A;
	cvt.f64.f32 	%fd39, %f58;
	mul.f64 	%fd40, %fd39, 0d3FEFAE147B000000;
	cvt.rn.f32.f64 	%f60, %fd40;
	selp.f32 	%f61, %f59, %f60, %p21;
	and.b32  	%r26, %r4, 2097152;
	setp.eq.s32 	%p22, %r26, 0;
	mul.f32 	%f62, %f61, 0f3C23D70A;
	cvt.f64.f32 	%fd41, %f61;
	mul.f64 	%fd42, %fd41, 0d3FEFAE147B000000;
	cvt.rn.f32.f64 	%f63, %fd42;
	selp.f32 	%f64, %f62, %f63, %p22;
	and.b32  	%r27, %r4, 4194304;
	setp.eq.s32 	%p23, %r27, 0;
	mul.f32 	%f65, %f64, 0f3C23D70A;
	cvt.f64.f32 	%fd43, %f64;
	mul.f64 	%fd44, %fd43, 0d3FEFAE147B000000;
	cvt.rn.f32.f64 	%f66, %fd44;
	selp.f32 	%f67, %f65, %f66, %p23;
	and.b32  	%r28, %r4, 8388608;
	setp.eq.s32 	%p24, %r28, 0;
	mul.f32 	%f68, %f67, 0f3C23D70A;
	cvt.f64.f32 	%fd45, %f67;
	mul.f64 	%fd46, %fd45, 0d3FEFAE147B000000;
	cvt.rn.f32.f64 	%f69, %fd46;
	selp.f32 	%f70, %f68, %f69, %p24;
	cvta.to.global.u64 	%rd2, %rd1;
	mul.wide.s32 	%rd3, %r4, 4;
	add.s64 	%rd4, %rd2, %rd3;
	st.global.f32 	[%rd4], %f70;
	ret;

}
	// .globl	_Z24halving_serial_kernel_V1ILi12ELi2EEvPKfPfPi
.visible .entry _Z24halving_serial_kernel_V1ILi12ELi2EEvPKfPfPi(
	.param .u64 .ptr .align 1 _Z24halving_serial_kernel_V1ILi12ELi2EEvPKfPfPi_param_0,
	.param .u64 .ptr .align 1 _Z24halving_serial_kernel_V1ILi12ELi2EEvPKfPfPi_param_1,
	.param .u64 .ptr .align 1 _Z24halving_serial_kernel_V1ILi12ELi2EEvPKfPfPi_param_2
)
{
	.reg .pred 	%p<18>;
	.reg .b32 	%r<33>;
	.reg .b32 	%f<17>;
	.reg .b64 	%rd<89>;

	mov.u32 	%r5, %ctaid.x;
	mov.u32 	%r6, %ntid.x;
	mov.u32 	%r7, %tid.x;
	mad.lo.s32 	%r1, %r5, %r6, %r7;
	mov.b32 	%r32, 0;
	mov.b64 	%rd88, 28;
	mov.b64 	%rd87, 24;
	mov.b64 	%rd86, 20;
	mov.b64 	%rd85, 16;
	mov.b64 	%rd84, 12;
	mov.b64 	%rd83, 8;
	mov.b64 	%rd82, 4;
	mov.b64 	%rd81, 0;
	shr.s32 	%r9, %r1, 12;
$L__BB1_1:
	ld.param.u64 	%rd80, [_Z24halving_serial_kernel_V1ILi12ELi2EEvPKfPfPi_param_1];
	ld.param.u64 	%rd79, [_Z24halving_serial_kernel_V1ILi12ELi2EEvPKfPfPi_param_0];
	and.b32  	%r8, %r32, %r1;
	setp.ne.s32 	%p1, %r8, %r32;
	and.b32  	%r10, %r32, %r9;
	setp.eq.s32 	%p2, %r10, %r32;
	selp.b64 	%rd27, 0, 2, %p2;
	add.s64 	%rd28, %rd81, %rd27;
	selp.u64 	%rd29, 1, 0, %p1;
	add.s64 	%rd30, %rd28, %rd29;
	shl.b64 	%rd31, %rd30, 2;
	cvta.to.global.u64 	%rd32, %rd80;
	add.s64 	%rd33, %rd32, %rd31;
	cvta.to.global.u64 	%rd34, %rd79;
	mul.wide.s32 	%rd35, %r1, 4;
	add.s64 	%rd36, %rd34, %rd35;
	ld.global.f32 	%f1, [%rd36];
	atom.global.add.f32 	%f2, [%rd33], %f1;
	add.s32 	%r11, %r32, 1;
	and.b32  	%r12, %r11, %r1;
	setp.ne.s32 	%p3, %r12, %r11;
	and.b32  	%r13, %r11, %r9;
	setp.eq.s32 	%p4, %r13, %r11;
	selp.b64 	%rd37, 0, 2, %p4;
	add.s64 	%rd38, %rd82, %rd37;
	selp.u64 	%rd39, 1, 0, %p3;
	add.s64 	%rd40, %rd38, %rd39;
	shl.b64 	%rd41, %rd40, 2;
	add.s64 	%rd42, %rd32, %rd41;
	ld.global.f32 	%f3, [%rd36];
	atom.global.add.f32 	%f4, [%rd42], %f3;
	add.s32 	%r14, %r32, 2;
	and.b32  	%r15, %r14, %r1;
	setp.ne.s32 	%p5, %r15, %r14;
	and.b32  	%r16, %r14, %r9;
	setp.eq.s32 	%p6, %r16, %r14;
	selp.b64 	%rd43, 0, 2, %p6;
	add.s64 	%rd44, %rd83, %rd43;
	selp.u64 	%rd45, 1, 0, %p5;
	add.s64 	%rd46, %rd44, %rd45;
	shl.b64 	%rd47, %rd46, 2;
	add.s64 	%rd48, %rd32, %rd47;
	ld.global.f32 	%f5, [%rd36];
	atom.global.add.f32 	%f6, [%rd48], %f5;
	add.s32 	%r17, %r32, 3;
	and.b32  	%r18, %r17, %r1;
	setp.ne.s32 	%p7, %r18, %r17;
	and.b32  	%r19, %r17, %r9;
	setp.eq.s32 	%p8, %r19, %r17;
	selp.b64 	%rd49, 0, 2, %p8;
	add.s64 	%rd50, %rd84, %rd49;
	selp.u64 	%rd51, 1, 0, %p7;
	add.s64 	%rd52, %rd50, %rd51;
	shl.b64 	%rd53, %rd52, 2;
	add.s64 	%rd54, %rd32, %rd53;
	ld.global.f32 	%f7, [%rd36];
	atom.global.add.f32 	%f8, [%rd54], %f7;
	add.s32 	%r20, %r32, 4;
	and.b32  	%r21, %r20, %r1;
	setp.ne.s32 	%p9, %r21, %r20;
	and.b32  	%r22, %r20, %r9;
	setp.eq.s32 	%p10, %r22, %r20;
	selp.b64 	%rd55, 0, 2, %p10;
	add.s64 	%rd56, %rd85, %rd55;
	selp.u64 	%rd57, 1, 0, %p9;
	add.s64 	%rd58, %rd56, %rd57;
	shl.b64 	%rd59, %rd58, 2;
	add.s64 	%rd60, %rd32, %rd59;
	ld.global.f32 	%f9, [%rd36];
	atom.global.add.f32 	%f10, [%rd60], %f9;
	add.s32 	%r23, %r32, 5;
	and.b32  	%r24, %r23, %r1;
	setp.ne.s32 	%p11, %r24, %r23;
	and.b32  	%r25, %r23, %r9;
	setp.eq.s32 	%p12, %r25, %r23;
	selp.b64 	%rd61, 0, 2, %p12;
	add.s64 	%rd62, %rd86, %rd61;
	selp.u64 	%rd63, 1, 0, %p11;
	add.s64 	%rd64, %rd62, %rd63;
	shl.b64 	%rd65, %rd64, 2;
	add.s64 	%rd66, %rd32, %rd65;
	ld.global.f32 	%f11, [%rd36];
	atom.global.add.f32 	%f12, [%rd66], %f11;
	add.s32 	%r26, %r32, 6;
	and.b32  	%r27, %r26, %r1;
	setp.ne.s32 	%p13, %r27, %r26;
	and.b32  	%r28, %r26, %r9;
	setp.eq.s32 	%p14, %r28, %r26;
	selp.b64 	%rd67, 0, 2, %p14;
	add.s64 	%rd68, %rd87, %rd67;
	selp.u64 	%rd69, 1, 0, %p13;
	add.s64 	%rd70, %rd68, %rd69;
	shl.b64 	%rd71, %rd70, 2;
	add.s64 	%rd72, %rd32, %rd71;
	ld.global.f32 	%f13, [%rd36];
	atom.global.add.f32 	%f14, [%rd72], %f13;
	add.s32 	%r29, %r32, 7;
	and.b32  	%r30, %r29, %r1;
	setp.ne.s32 	%p15, %r30, %r29;
	and.b32  	%r31, %r29, %r9;
	setp.eq.s32 	%p16, %r31, %r29;
	selp.b64 	%rd73, 0, 2, %p16;
	add.s64 	%rd74, %rd88, %rd73;
	selp.u64 	%rd75, 1, 0, %p15;
	add.s64 	%rd76, %rd74, %rd75;
	shl.b64 	%rd77, %rd76, 2;
	add.s64 	%rd78, %rd32, %rd77;
	ld.global.f32 	%f15, [%rd36];
	atom.global.add.f32 	%f16, [%rd78], %f15;
	add.s64 	%rd88, %rd88, 32;
	add.s64 	%rd87, %rd87, 32;
	add.s64 	%rd86, %rd86, 32;
	add.s64 	%rd85, %rd85, 32;
	add.s64 	%rd84, %rd84, 32;
	add.s64 	%rd83, %rd83, 32;
	add.s64 	%rd82, %rd82, 32;
	add.s64 	%rd81, %rd81, 32;
	add.s32 	%r32, %r32, 8;
	setp.ne.s32 	%p17, %r32, 4096;
	@%p17 bra 	$L__BB1_1;
	ret;

}


// ===== COMPILED SASS (sm_100) =====

	.target	sm_100

	.elftype	@"ET_EXEC"


//--------------------- .note.nv.tkinfo           --------------------------
	.section	.note.nv.tkinfo,"",@"SHT_NOTE"
	.sectionflags	@"SHF_NOTE_NV_TKINFO"
	.tkinfo
        /*0018*/ 	.word	0x00000002
        /*0030*/ 	.string	""
        /*0030*/ 	.string	"ptxas"
        /*0030*/ 	.string	"Cuda compilation tools, release 13.0, V13.0.88"
        /*0030*/ 	.string	"Build cuda_13.0.r13.0/compiler.36424714_0"
        /*0030*/ 	.string	"-arch sm_100 -m 64 "



//--------------------- .note.nv.cuinfo           --------------------------
	.section	.note.nv.cuinfo,"",@"SHT_NOTE"
	.sectionflags	@"SHF_NOTE_NV_CUINFO"
        /*0018*/ 	.short	0x0002
        /*001a*/ 	.short	0x0064
        /*001c*/ 	.short	0x0082
	.zero		2


//--------------------- .nv.info                  --------------------------
	.section	.nv.info,"",@"SHT_CUDA_INFO"
	.align	4


	//----- nvinfo : EIATTR_REGCOUNT
	.align		4
        /*0000*/ 	.byte	0x04, 0x2f
        /*0002*/ 	.short	(.L_1 - .L_0)
	.align		4
.L_0:
        /*0004*/ 	.word	index@(_Z15set_prior_probsILi12ELi2ELi1EEvPf)
        /*0008*/ 	.word	0x00000012


	//----- nvinfo : EIATTR_FRAME_SIZE
	.align		4
.L_1:
        /*000c*/ 	.byte	0x04, 0x11
        /*000e*/ 	.short	(.L_3 - .L_2)
	.align		4
.L_2:
        /*0010*/ 	.word	index@(_Z15set_prior_probsILi12ELi2ELi1EEvPf)
        /*0014*/ 	.word	0x00000000


	//----- nvinfo : EIATTR_REGCOUNT
	.align		4
.L_3:
        /*0018*/ 	.byte	0x04, 0x2f
        /*001a*/ 	.short	(.L_5 - .L_4)
	.align		4
.L_4:
        /*001c*/ 	.word	index@(_Z24halving_serial_kernel_V1ILi12ELi2EEvPKfPfPi)
        /*0020*/ 	.word	0x00000012


	//----- nvinfo : EIATTR_FRAME_SIZE
	.align		4
.L_5:
        /*0024*/ 	.byte	0x04, 0x11
        /*0026*/ 	.short	(.L_7 - .L_6)
	.align		4
.L_6:
        /*0028*/ 	.word	index@(_Z24halving_serial_kernel_V1ILi12ELi2EEvPKfPfPi)
        /*002c*/ 	.word	0x00000000


	//----- nvinfo : EIATTR_MIN_STACK_SIZE
	.align		4
.L_7:
        /*0030*/ 	.byte	0x04, 0x12
        /*0032*/ 	.short	(.L_9 - .L_8)
	.align		4
.L_8:
        /*0034*/ 	.word	index@(_Z24halving_serial_kernel_V1ILi12ELi2EEvPKfPfPi)
        /*0038*/ 	.word	0x00000000


	//----- nvinfo : EIATTR_MIN_STACK_SIZE
	.align		4
.L_9:
        /*003c*/ 	.byte	0x04, 0x12
        /*003e*/ 	.short	(.L_11 - .L_10)
	.align		4
.L_10:
        /*0040*/ 	.word	index@(_Z15set_prior_probsILi12ELi2ELi1EEvPf)
        /*0044*/ 	.word	0x00000000
.L_11:


//--------------------- .nv.compat                --------------------------
	.section	.nv.compat,"",@"SHT_CUDA_COMPAT_INFO"
	.align	4
        /*0000*/ 	.byte	0x02, 0x09, 0x00, 0x00, 0x02, 0x02, 0x01, 0x00, 0x02, 0x05, 0x05, 0x00, 0x03, 0x07, 0x01, 0x01
        /*0010*/ 	.byte	0x02, 0x03, 0x00, 0x00, 0x02, 0x06, 0x01, 0x00, 0x04, 0x0b, 0x08, 0x00, 0x01, 0x00, 0x00, 0x00
        /*0020*/ 	.byte	0x00, 0x00, 0x00, 0x00


//--------------------- .nv.info._Z24halving_serial_kernel_V1ILi12ELi2EEvPKfPfPi --------------------------
	.section	.nv.info._Z24halving_serial_kernel_V1ILi12ELi2EEvPKfPfPi,"",@"SHT_CUDA_INFO"
	.sectionflags	@""
	.align	4


	//----- nvinfo : EIATTR_CUDA_API_VERSION
	.align		4
        /*0000*/ 	.byte	0x04, 0x37
        /*0002*/ 	.short	(.L_13 - .L_12)
.L_12:
        /*0004*/ 	.word	0x00000082


	//----- nvinfo : EIATTR_KPARAM_INFO
	.align		4
.L_13:
        /*0008*/ 	.byte	0x04, 0x17
        /*000a*/ 	.short	(.L_15 - .L_14)
.L_14:
        /*000c*/ 	.word	0x00000000
        /*0010*/ 	.short	0x0002
        /*0012*/ 	.short	0x0010
        /*0014*/ 	.byte	0x00, 0xf5, 0x21, 0x00


	//----- nvinfo : EIATTR_KPARAM_INFO
	.align		4
.L_15:
        /*0018*/ 	.byte	0x04, 0x17
        /*001a*/ 	.short	(.L_17 - .L_16)
.L_16:
        /*001c*/ 	.word	0x00000000
        /*0020*/ 	.short	0x0001
        /*0022*/ 	.short	0x0008
        /*0024*/ 	.byte	0x00, 0xf5, 0x21, 0x00


	//----- nvinfo : EIATTR_KPARAM_INFO
	.align		4
.L_17:
        /*0028*/ 	.byte	0x04, 0x17
        /*002a*/ 	.short	(.L_19 - .L_18)
.L_18:
        /*002c*/ 	.word	0x00000000
        /*0030*/ 	.short	0x0000
        /*0032*/ 	.short	0x0000
        /*0034*/ 	.byte	0x00, 0xf5, 0x21, 0x00


	//----- nvinfo : EIATTR_SPARSE_MMA_MASK
	.align		4
.L_19:
        /*0038*/ 	.byte	0x03, 0x50
        /*003a*/ 	.short	0x0000


	//----- nvinfo : EIATTR_MAXREG_COUNT
	.align		4
        /*003c*/ 	.byte	0x03, 0x1b
        /*003e*/ 	.short	0x00ff


	//----- nvinfo : EIATTR_MERCURY_ISA_VERSION
	.align		4
        /*0040*/ 	.byte	0x03, 0x5f
        /*0042*/ 	.short	0x0101


	//----- nvinfo : EIATTR_VRC_CTA_INIT_COUNT
	.align		4
        /*0044*/ 	.byte	0x02, 0x4a
	.zero		1
	.zero		1


	//----- nvinfo : EIATTR_EXIT_INSTR_OFFSETS
	.align		4
        /*0048*/ 	.byte	0x04, 0x1c
        /*004a*/ 	.short	(.L_21 - .L_20)


	//   ....[0]....
.L_20:
        /*004c*/ 	.word	0x00000950


	//----- nvinfo : EIATTR_CBANK_PARAM_SIZE
	.align		4
.L_21:
        /*0050*/ 	.byte	0x03, 0x19
        /*0052*/ 	.short	0x0018


	//----- nvinfo : EIATTR_PARAM_CBANK
	.align		4
        /*0054*/ 	.byte	0x04, 0x0a
        /*0056*/ 	.short	(.L_23 - .L_22)
	.align		4
.L_22:
        /*0058*/ 	.word	index@(.nv.constant0._Z24halving_serial_kernel_V1ILi12ELi2EEvPKfPfPi)
        /*005c*/ 	.short	0x0380
        /*005e*/ 	.short	0x0018


	//----- nvinfo : EIATTR_SW_WAR
	.align		4
.L_23:
        /*0060*/ 	.byte	0x04, 0x36
        /*0062*/ 	.short	(.L_25 - .L_24)
.L_24:
        /*0064*/ 	.word	0x00000008
.L_25:


//--------------------- .nv.info._Z15set_prior_probsILi12ELi2ELi1EEvPf --------------------------
	.section	.nv.info._Z15set_prior_probsILi12ELi2ELi1EEvPf,"",@"SHT_CUDA_INFO"
	.sectionflags	@""
	.align	4


	//----- nvinfo : EIATTR_CUDA_API_VERSION
	.align		4
        /*0000*/ 	.byte	0x04, 0x37
        /*0002*/ 	.short	(.L_27 - .L_26)
.L_26:
        /*0004*/ 	.word	0x00000082


	//----- nvinfo : EIATTR_KPARAM_INFO
	.align		4
.L_27:
        /*0008*/ 	.byte	0x04, 0x17
        /*000a*/ 	.short	(.L_29 - .L_28)
.L_28:
        /*000c*/ 	.word	0x00000000
        /*0010*/ 	.short	0x0000
        /*0012*/ 	.short	0x0000
        /*0014*/ 	.byte	0x00, 0xf5, 0x21, 0x00


	//----- nvinfo : EIATTR_SPARSE_MMA_MASK
	.align		4
.L_29:
        /*0018*/ 	.byte	0x03, 0x50
        /*001a*/ 	.short	0x0000


	//----- nvinfo : EIATTR_MAXREG_COUNT
	.align		4
        /*001c*/ 	.byte	0x03, 0x1b
        /*001e*/ 	.short	0x00ff


	//----- nvinfo : EIATTR_MERCURY_ISA_VERSION
	.align		4
        /*0020*/ 	.byte	0x03, 0x5f
        /*0022*/ 	.short	0x0101


	//----- nvinfo : EIATTR_VRC_CTA_INIT_COUNT
	.align		4
        /*0024*/ 	.byte	0x02, 0x4a
	.zero		1
	.zero		1


	//----- nvinfo : EIATTR_EXIT_INSTR_OFFSETS
	.align		4
        /*0028*/ 	.byte	0x04, 0x1c
        /*002a*/ 	.short	(.L_31 - .L_30)


	//   ....[0]....
.L_30:
        /*002c*/ 	.word	0x00000710


	//----- nvinfo : EIATTR_CBANK_PARAM_SIZE
	.align		4
.L_31:
        /*0030*/ 	.byte	0x03, 0x19
        /*0032*/ 	.short	0x0008


	//----- nvinfo : EIATTR_PARAM_CBANK
	.align		4
        /*0034*/ 	.byte	0x04, 0x0a
        /*0036*/ 	.short	(.L_33 - .L_32)
	.align		4
.L_32:
        /*0038*/ 	.word	index@(.nv.constant0._Z15set_prior_probsILi12ELi2ELi1EEvPf)
        /*003c*/ 	.short	0x0380
        /*003e*/ 	.short	0x0008


	//----- nvinfo : EIATTR_SW_WAR
	.align		4
.L_33:
        /*0040*/ 	.byte	0x04, 0x36
        /*0042*/ 	.short	(.L_35 - .L_34)
.L_34:
        /*0044*/ 	.word	0x00000008
.L_35:


//--------------------- .nv.callgraph             --------------------------
	.section	.nv.callgraph,"",@"SHT_CUDA_CALLGRAPH"
	.align	4
	.sectionentsize	8
	.align		4
        /*0000*/ 	.word	0x00000000
	.align		4
        /*0004*/ 	.word	0xffffffff
	.align		4
        /*0008*/ 	.word	0x00000000
	.align		4
        /*000c*/ 	.word	0xfffffffe
	.align		4
        /*0010*/ 	.word	0x00000000
	.align		4
        /*0014*/ 	.word	0xfffffffd
	.align		4
        /*0018*/ 	.word	0x00000000
	.align		4
        /*001c*/ 	.word	0xfffffffc


//--------------------- .text._Z24halving_serial_kernel_V1ILi12ELi2EEvPKfPfPi --------------------------
	.section	.text._Z24halving_serial_kernel_V1ILi12ELi2EEvPKfPfPi,"ax",@progbits
	.align	128
        .global         _Z24halving_serial_kernel_V1ILi12ELi2EEvPKfPfPi
        .type           _Z24halving_serial_kernel_V1ILi12ELi2EEvPKfPfPi,@function
        .size           _Z24halving_serial_kernel_V1ILi12ELi2EEvPKfPfPi,(.L_x_3 - _Z24halving_serial_kernel_V1ILi12ELi2EEvPKfPfPi)
        .other          _Z24halving_serial_kernel_V1ILi12ELi2EEvPKfPfPi,@"STO_CUDA_ENTRY STV_DEFAULT"
_Z24halving_serial_kernel_V1ILi12ELi2EEvPKfPfPi:
.text._Z24halving_serial_kernel_V1ILi12ELi2EEvPKfPfPi:
[----:B------:R-:W-:Y:S01]  /*0000*/  LDC R1, c[0x0][0x37c] ;  /* 0x0000df00ff017b82 */ /* 0x000fe20000000800 */
[----:B------:R-:W0:Y:S07]  /*0010*/  S2R R0, SR_TID.X ;  /* 0x0000000000007919 */ /* 0x000e2e0000002100 */
[----:B------:R-:W0:Y:S01]  /*0020*/  S2UR UR5, SR_CTAID.X ;  /* 0x00000000000579c3 */ /* 0x000e220000002500 */
[----:B------:R-:W1:Y:S01]  /*0030*/  LDCU.64 UR16, c[0x0][0x358] ;  /* 0x00006b00ff1077ac */ /* 0x000e620008000a00 */
[----:B------:R-:W-:Y:S01]  /*0040*/  UMOV UR4, URZ ;  /* 0x000000ff00047c82 */ /* 0x000fe20008000000 */
[----:B------:R-:W-:Y:S01]  /*0050*/  UMOV UR23, 0x1c ;  /* 0x0000001c00177882 */ /* 0x000fe20000000000 */
[----:B------:R-:W-:-:S04]  /*0060*/  UMOV UR13, URZ ;  /* 0x000000ff000d7c82 */ /* 0x000fc80008000000 */
[----:B------:R-:W0:Y:S01]  /*0070*/  LDC R7, c[0x0][0x360] ;  /* 0x0000d800ff077b82 */ /* 0x000e220000000800 */
[----:B------:R-:W-:Y:S01]  /*0080*/  UMOV UR22, 0x18 ;  /* 0x0000001800167882 */ /* 0x000fe20000000000 */
[----:B------:R-:W-:Y:S01]  /*0090*/  UMOV UR12, URZ ;  /* 0x000000ff000c7c82 */ /* 0x000fe20008000000 */
[----:B------:R-:W2:Y:S01]  /*00a0*/  LDCU.64 UR24, c[0x0][0x388] ;  /* 0x00007100ff1877ac */ /* 0x000ea20008000a00 */
[----:B------:R-:W-:-:S04]  /*00b0*/  UMOV UR21, 0x14 ;  /* 0x0000001400157882 */ /* 0x000fc80000000000 */
[----:B------:R-:W3:Y:S01]  /*00c0*/  LDC.64 R2, c[0x0][0x380] ;  /* 0x0000e000ff027b82 */ /* 0x000ee20000000a00 */
[----:B------:R-:W-:Y:S01]  /*00d0*/  UMOV UR11, URZ ;  /* 0x000000ff000b7c82 */ /* 0x000fe20008000000 */
[----:B------:R-:W-:Y:S01]  /*00e0*/  UMOV UR20, 0x10 ;  /* 0x0000001000147882 */ /* 0x000fe20000000000 */
[----:B------:R-:W-:Y:S01]  /*00f0*/  UMOV UR10, URZ ;  /* 0x000000ff000a7c82 */ /* 0x000fe20008000000 */
[----:B------:R-:W-:Y:S01]  /*0100*/  UMOV UR19, 0xc ;  /* 0x0000000c00137882 */ /* 0x000fe20000000000 */
[----:B------:R-:W-:Y:S01]  /*0110*/  UMOV UR9, URZ ;  /* 0x000000ff00097c82 */ /* 0x000fe20008000000 */
[----:B------:R-:W-:Y:S01]  /*0120*/  UMOV UR18, 0x8 ;  /* 0x0000000800127882 */ /* 0x000fe20000000000 */
[----:B------:R-:W-:Y:S01]  /*0130*/  UMOV UR8, URZ ;  /* 0x000000ff00087c82 */ /* 0x000fe20008000000 */
[----:B------:R-:W-:Y:S01]  /*0140*/  UMOV UR15, 0x4 ;  /* 0x00000004000f7882 */ /* 0x000fe20000000000 */
[----:B------:R-:W-:Y:S01]  /*0150*/  UMOV UR7, URZ ;  /* 0x000000ff00077c82 */ /* 0x000fe20008000000 */
[----:B------:R-:W-:Y:S01]  /*0160*/  UMOV UR6, URZ ;  /* 0x000000ff00067c82 */ /* 0x000fe20008000000 */
[----:B0-----:R-:W-:Y:S01]  /*0170*/  IMAD R7, R7, UR5, R0 ;  /* 0x0000000507077c24 */ /* 0x001fe2000f8e0200 */
[----:B------:R-:W-:-:S04]  /*0180*/  UMOV UR5, URZ ;  /* 0x000000ff00057c82 */ /* 0x000fc80008000000 */
[----:B-12---:R-:W-:-:S07]  /*0190*/  SHF.R.S32.HI R10, RZ, 0xc, R7 ;  /* 0x0000000cff0a7819 */ /* 0x006fce0000011407 */
.L_x_0:
[----:B---3--:R-:W-:-:S05]  /*01a0*/  IMAD.WIDE R4, R7, 0x4, R2 ;  /* 0x0000000407047825 */ /* 0x008fca00078e0202 */
[----:B------:R-:W2:Y:S01]  /*01b0*/  LDG.E R11, desc[UR16][R4.64] ;  /* 0x00000010040b7981 */ /* 0x000ea2000c1e1900 */
[----:B------:R-:W-:Y:S02]  /*01c0*/  LOP3.LUT R0, R7, UR4, RZ, 0xc0, !PT ;  /* 0x0000000407007c12 */ /* 0x000fe4000f8ec0ff */
[----:B------:R-:W-:Y:S02]  /*01d0*/  LOP3.LUT R6, R10, UR4, RZ, 0xc0, !PT ;  /* 0x000000040a067c12 */ /* 0x000fe4000f8ec0ff */
[----:B------:R-:W-:Y:S02]  /*01e0*/  ISETP.NE.AND P0, PT, R0, UR4, PT ;  /* 0x0000000400007c0c */ /* 0x000fe4000bf05270 */
[----:B------:R-:W-:Y:S02]  /*01f0*/  ISETP.NE.AND P1, PT, R6, UR4, PT ;  /* 0x0000000406007c0c */ /* 0x000fe4000bf25270 */
[----:B------:R-:W-:Y:S02]  /*0200*/  SEL R0, RZ, 0x1, !P0 ;  /* 0x00000001ff007807 */ /* 0x000fe40004000000 */
[----:B------:R-:W-:-:S04]  /*0210*/  SEL R9, RZ, 0x2, !P1 ;  /* 0x00000002ff097807 */ /* 0x000fc80004800000 */
[----:B------:R-:W-:-:S04]  /*0220*/  IADD3 R0, P0, P1, R0, UR5, R9 ;  /* 0x0000000500007c10 */ /* 0x000fc8000f91e009 */
[----:B------:R-:W-:Y:S02]  /*0230*/  IADD3.X R9, PT, PT, RZ, UR6, RZ, P0, P1 ;  /* 0x00000006ff097c10 */ /* 0x000fe400087e24ff */
[----:B------:R-:W-:-:S04]  /*0240*/  LEA R8, P0, R0, UR24, 0x2 ;  /* 0x0000001800087c11 */ /* 0x000fc8000f8010ff */
[----:B------:R-:W-:Y:S01]  /*0250*/  LEA.HI.X R9, R0, UR25, R9, 0x2, P0 ;  /* 0x0000001900097c11 */ /* 0x000fe200080f1409 */
[----:B------:R-:W-:-:S04]  /*0260*/  UIADD3 UR14, UPT, UPT, UR4, 0x1, URZ ;  /* 0x00000001040e7890 */ /* 0x000fc8000fffe0ff */
[----:B--2---:R0:W-:Y:S04]  /*0270*/  REDG.E.ADD.F32.FTZ.RN.STRONG.GPU desc[UR16][R8.64], R11 ;  /* 0x0000000b080079a6 */ /* 0x0041e8000c12f310 */
[----:B------:R-:W2:Y:S01]  /*0280*/  LDG.E R13, desc[UR16][R4.64] ;  /* 0x00000010040d7981 */ /* 0x000ea2000c1e1900 */
[----:B------:R-:W-:Y:S02]  /*0290*/  LOP3.LUT R0, R7, UR14, RZ, 0xc0, !PT ;  /* 0x0000000e07007c12 */ /* 0x000fe4000f8ec0ff */
[----:B------:R-:W-:Y:S02]  /*02a0*/  LOP3.LUT R6, R10, UR14, RZ, 0xc0, !PT ;  /* 0x0000000e0a067c12 */ /* 0x000fe4000f8ec0ff */
[----:B------:R-:W-:Y:S02]  /*02b0*/  ISETP.NE.AND P0, PT, R0, UR14, PT ;  /* 0x0000000e00007c0c */ /* 0x000fe4000bf05270 */
[----:B------:R-:W-:-:S02]  /*02c0*/  ISETP.NE.AND P1, PT, R6, UR14, PT ;  /* 0x0000000e06007c0c */ /* 0x000fc4000bf25270 */
[----:B------:R-:W-:Y:S02]  /*02d0*/  SEL R0, RZ, 0x1, !P0 ;  /* 0x00000001ff007807 */ /* 0x000fe40004000000 */
[----:B------:R-:W-:-:S04]  /*02e0*/  SEL R15, RZ, 0x2, !P1 ;  /* 0x00000002ff0f7807 */ /* 0x000fc80004800000 */
[----:B------:R-:W-:-:S04]  /*02f0*/  IADD3 R0, P0, P1, R0, UR15, R15 ;  /* 0x0000000f00007c10 */ /* 0x000fc8000f91e00f */
[----:B------:R-:W-:Y:S02]  /*0300*/  IADD3.X R15, PT, PT, RZ, UR7, RZ, P0, P1 ;  /* 0x00000007ff0f7c10 */ /* 0x000fe400087e24ff */
[----:B0-----:R-:W-:-:S04]  /*0310*/  LEA R8, P0, R0, UR24, 0x2 ;  /* 0x0000001800087c11 */ /* 0x001fc8000f8010ff */
        /* <DEDUP_REMOVED lines=78> */
[----:B------:R-:W-:-:S05]  /*0800*/  LEA.HI.X R9, R0, UR25, R13, 0x2, P0 ;  /* 0x0000001900097c11 */ /* 0x000fca00080f140d */
[----:B--2---:R0:W-:Y:S01]  /*0810*/  REDG.E.ADD.F32.FTZ.RN.STRONG.GPU desc[UR16][R8.64], R5 ;  /* 0x00000005080079a6 */ /* 0x0041e2000c12f310 */
[----:B------:R-:W-:Y:S02]  /*0820*/  UIADD3 UR18, UP0, UPT, UR18, 0x20, URZ ;  /* 0x0000002012127890 */ /* 0x000fe4000ff1e0ff */
[----:B------:R-:W-:Y:S02]  /*0830*/  UIADD3 UR4, UPT, UPT, UR4, 0x8, URZ ;  /* 0x0000000804047890 */ /* 0x000fe4000fffe0ff */
[----:B------:R-:W-:Y:S02]  /*0840*/  UIADD3.X UR8, UPT, UPT, URZ, UR8, URZ, UP0, !UPT ;  /* 0x00000008ff087290 */ /* 0x000fe400087fe4ff */
[----:B------:R-:W-:Y:S02]  /*0850*/  UISETP.NE.AND UP0, UPT, UR4, 0x1000, UPT ;  /* 0x000010000400788c */ /* 0x000fe4000bf05270 */
[----:B------:R-:W-:Y:S02]  /*0860*/  UIADD3 UR23, UP6, UPT, UR23, 0x20, URZ ;  /* 0x0000002017177890 */ /* 0x000fe4000ffde0ff */
[----:B------:R-:W-:-:S02]  /*0870*/  UIADD3 UR5, UP5, UPT, UR5, 0x20, URZ ;  /* 0x0000002005057890 */ /* 0x000fc4000ffbe0ff */
[----:B------:R-:W-:Y:S02]  /*0880*/  UIADD3.X UR13, UPT, UPT, URZ, UR13, URZ, UP6, !UPT ;  /* 0x0000000dff0d7290 */ /* 0x000fe4000b7fe4ff */
[----:B------:R-:W-:Y:S02]  /*0890*/  UIADD3 UR22, UP4, UPT, UR22, 0x20, URZ ;  /* 0x0000002016167890 */ /* 0x000fe4000ff9e0ff */
[----:B------:R-:W-:Y:S02]  /*08a0*/  UIADD3 UR21, UP3, UPT, UR21, 0x20, URZ ;  /* 0x0000002015157890 */ /* 0x000fe4000ff7e0ff */
[----:B------:R-:W-:Y:S02]  /*08b0*/  UIADD3 UR20, UP2, UPT, UR20, 0x20, URZ ;  /* 0x0000002014147890 */ /* 0x000fe4000ff5e0ff */
[----:B------:R-:W-:Y:S02]  /*08c0*/  UIADD3 UR19, UP1, UPT, UR19, 0x20, URZ ;  /* 0x0000002013137890 */ /* 0x000fe4000ff3e0ff */
[----:B------:R-:W-:-:S02]  /*08d0*/  UIADD3 UR15, UP6, UPT, UR15, 0x20, URZ ;  /* 0x000000200f0f7890 */ /* 0x000fc4000ffde0ff */
[----:B------:R-:W-:Y:S02]  /*08e0*/  UIADD3.X UR6, UPT, UPT, URZ, UR6, URZ, UP5, !UPT ;  /* 0x00000006ff067290 */ /* 0x000fe4000affe4ff */
[----:B------:R-:W-:Y:S02]  /*08f0*/  UIADD3.X UR12, UPT, UPT, URZ, UR12, URZ, UP4, !UPT ;  /* 0x0000000cff0c7290 */ /* 0x000fe4000a7fe4ff */
[----:B------:R-:W-:Y:S02]  /*0900*/  UIADD3.X UR11, UPT, UPT, URZ, UR11, URZ, UP3, !UPT ;  /* 0x0000000bff0b7290 */ /* 0x000fe40009ffe4ff */
[----:B------:R-:W-:Y:S02]  /*0910*/  UIADD3.X UR10, UPT, UPT, URZ, UR10, URZ, UP2, !UPT ;  /* 0x0000000aff0a7290 */ /* 0x000fe400097fe4ff */
[----:B------:R-:W-:Y:S02]  /*0920*/  UIADD3.X UR9, UPT, UPT, URZ, UR9, URZ, UP1, !UPT ;  /* 0x00000009ff097290 */ /* 0x000fe40008ffe4ff */
[----:B------:R-:W-:Y:S01]  /*0930*/  UIADD3.X UR7, UPT, UPT, URZ, UR7, URZ, UP6, !UPT ;  /* 0x00000007ff077290 */ /* 0x000fe2000b7fe4ff */
[----:B0-----:R-:W-:Y:S11]  /*0940*/  BRA.U UP0, `(.L_x_0) ;  /* 0xfffffff900147547 */ /* 0x001ff6000b83ffff */
[----:B------:R-:W-:Y:S05]  /*0950*/  EXIT ;  /* 0x000000000000794d */ /* 0x000fea0003800000 */
.L_x_1:
[----:B------:R-:W-:-:S00]  /*0960*/  BRA `(.L_x_1) ;  /* 0xfffffffc00fc7947 */ /* 0x000fc0000383ffff */
[----:B------:R-:W-:-:S00]  /*0970*/  NOP ;  /* 0x0000000000007918 */ /* 0x000fc00000000000 */
        /* <DEDUP_REMOVED lines=8> */
.L_x_3:


//--------------------- .text._Z15set_prior_probsILi12ELi2ELi1EEvPf --------------------------
	.section	.text._Z15set_prior_probsILi12ELi2ELi1EEvPf,"ax",@progbits
	.align	128
        .global         _Z15set_prior_probsILi12ELi2ELi1EEvPf
        .type           _Z15set_prior_probsILi12ELi2ELi1EEvPf,@function
        .size           _Z15set_prior_probsILi12ELi2ELi1EEvPf,(.L_x_4 - _Z15set_prior_probsILi12ELi2ELi1EEvPf)
        .other          _Z15set_prior_probsILi12ELi2ELi1EEvPf,@"STO_CUDA_ENTRY STV_DEFAULT"
_Z15set_prior_probsILi12ELi2ELi1EEvPf:
.text._Z15set_prior_probsILi12ELi2ELi1EEvPf:
[----:B------:R-:W-:Y:S01]  /*0000*/  LDC R1, c[0x0][0x37c] ;  /* 0x0000df00ff017b82 */ /* 0x000fe20000000800 */
[----:B------:R-:W0:Y:S07]  /*0010*/  S2R R3, SR_TID.X ;  /* 0x0000000000037919 */ /* 0x000e2e0000002100 */
[----:B------:R-:W0:Y:S01]  /*0020*/  S2UR UR4, SR_CTAID.X ;  /* 0x00000000000479c3 */ /* 0x000e220000002500 */
[----:B------:R-:W-:Y:S01]  /*0030*/  HFMA2 R8, -RZ, RZ, 1.0341796875, -112.625 ;  /* 0x3c23d70aff087431 */ /* 0x000fe200000001ff */
[----:B------:R-:W-:-:S06]  /*0040*/  UMOV UR5, 0x3fefae14 ;  /* 0x3fefae1400057882 */ /* 0x000fcc0000000000 */
[----:B------:R-:W0:Y:S02]  /*0050*/  LDC R0, c[0x0][0x360] ;  /* 0x0000d800ff007b82 */ /* 0x000e240000000800 */
[----:B0-----:R-:W-:Y:S01]  /*0060*/  IMAD R0, R0, UR4, R3 ;  /* 0x0000000400007c24 */ /* 0x001fe2000f8e0203 */
[----:B------:R-:W-:-:S04]  /*0070*/  UMOV UR4, 0x7b000000 ;  /* 0x7b00000000047882 */ /* 0x000fc80000000000 */
[----:B------:R-:W-:-:S04]  /*0080*/  LOP3.LUT R2, R0, 0x1, RZ, 0xc0, !PT ;  /* 0x0000000100027812 */ /* 0x000fc800078ec0ff */
[----:B------:R-:W-:-:S04]  /*0090*/  ISETP.NE.U32.AND P0, PT, R2, 0x1, PT ;  /* 0x000000010200780c */ /* 0x000fc80003f05070 */
[----:B------:R-:W-:Y:S02]  /*00a0*/  FSEL R8, R8, 0.99000000953674316406, P0 ;  /* 0x3f7d70a408087808 */ /* 0x000fe40000000000 */
[----:B------:R-:W-:Y:S02]  /*00b0*/  R2P PR, R0, 0x7e ;  /* 0x0000007e00007804 */ /* 0x000fe40000000000 */
[----:B------:R-:W0:Y:S01]  /*00c0*/  F2F.F64.F32 R2, R8 ;  /* 0x0000000800027310 */ /* 0x000e220000201800 */
[----:B------:R-:W-:Y:S01]  /*00d0*/  FMUL R10, R8, 0.0099999997764825820923 ;  /* 0x3c23d70a080a7820 */ /* 0x000fe20000400000 */
[----:B------:R-:W-:Y:S01]  /*00e0*/  LOP3.LUT P0, RZ, R0, 0x80, RZ, 0xc0, !PT ;  /* 0x0000008000ff7812 */ /* 0x000fe2000780c0ff */
[----:B0-----:R-:W-:-:S08]  /*00f0*/  DMUL R2, R2, UR4 ;  /* 0x0000000402027c28 */ /* 0x001fd00008000000 */
[----:B------:R-:W0:Y:S08]  /*0100*/  @P1 F2F.F32.F64 R10, R2 ;  /* 0x00000002000a1310 */ /* 0x000e300000301000 */
[----:B0-----:R-:W0:Y:S01]  /*0110*/  F2F.F64.F32 R4, R10 ;  /* 0x0000000a00047310 */ /* 0x001e220000201800 */
[----:B------:R-:W-:Y:S01]  /*0120*/  FMUL R11, R10, 0.0099999997764825820923 ;  /* 0x3c23d70a0a0b7820 */ /* 0x000fe20000400000 */
[----:B0-----:R-:W-:-:S06]  /*0130*/  DMUL R4, R4, UR4 ;  /* 0x0000000404047c28 */ /* 0x001fcc0008000000 */
        /* <DEDUP_REMOVED lines=20> */
[----:B------:R-:W0:Y:S01]  /*0280*/  @P0 F2F.F32.F64 R12, R6 ;  /* 0x00000006000c0310 */ /* 0x000e220000301000 */
[----:B------:R-:W-:-:S07]  /*0290*/  R2P PR, R0.B1, 0x7f ;  /* 0x0000007f00007804 */ /* 0x000fce0000001000 */
[----:B0-----:R-:W0:Y:S01]  /*02a0*/  F2F.F64.F32 R8, R12 ;  /* 0x0000000c00087310 */ /* 0x001e220000201800 */
[----:B------:R-:W-:Y:S01]  /*02b0*/  FMUL R10, R12, 0.0099999997764825820923 ;  /* 0x3c23d70a0c0a7820 */ /* 0x000fe20000400000 */
[----:B0-----:R-:W-:-:S06]  /*02c0*/  DMUL R8, R8, UR4 ;  /* 0x0000000408087c28 */ /* 0x001fcc0008000000 */
[----:B------:R-:W0:Y:S01]  /*02d0*/  @P0 F2F.F32.F64 R10, R8 ;  /* 0x00000008000a0310 */ /* 0x000e220000301000 */
[----:B------:R-:W-:-:S07]  /*02e0*/  LOP3.LUT P0, RZ, R0, 0x8000, RZ, 0xc0, !PT ;  /* 0x0000800000ff7812 */ /* 0x000fce000780c0ff */
        /* <DEDUP_REMOVED lines=42> */
[----:B0-----:R0:W1:Y:S01]  /*0590*/  F2F.F64.F32 R6, R10 ;  /* 0x0000000a00067310 */ /* 0x0010620000201800 */
[----:B------:R-:W-:Y:S02]  /*05a0*/  FMUL R13, R10, 0.0099999997764825820923 ;  /* 0x3c23d70a0a0d7820 */ /* 0x000fe40000400000 */
[----:B0-----:R-:W0:Y:S01]  /*05b0*/  LDC.64 R10, c[0x0][0x380] ;  /* 0x0000e000ff0a7b82 */ /* 0x001e220000000a00 */
[----:B-1----:R-:W-:-:S06]  /*05c0*/  DMUL R6, R6, UR4 ;  /* 0x0000000406067c28 */ /* 0x002fcc0008000000 */
[----:B------:R-:W1:Y:S08]  /*05d0*/  @P3 F2F.F32.F64 R13, R6 ;  /* 0x00000006000d3310 */ /* 0x000e700000301000 */
[----:B-1----:R-:W1:Y:S01]  /*05e0*/  F2F.F64.F32 R8, R13 ;  /* 0x0000000d00087310 */ /* 0x002e620000201800 */
[----:B------:R-:W-:Y:S01]  /*05f0*/  FMUL R14, R13, 0.0099999997764825820923 ;  /* 0x3c23d70a0d0e7820 */ /* 0x000fe20000400000 */
[----:B-1----:R-:W-:-:S06]  /*0600*/  DMUL R8, R8, UR4 ;  /* 0x0000000408087c28 */ /* 0x002fcc0008000000 */
[----:B------:R-:W1:Y:S08]  /*0610*/  @P4 F2F.F32.F64 R14, R8 ;  /* 0x00000008000e4310 */ /* 0x000e700000301000 */
[----:B-1----:R-:W1:Y:S01]  /*0620*/  F2F.F64.F32 R2, R14 ;  /* 0x0000000e00027310 */ /* 0x002e620000201800 */
[----:B------:R-:W-:Y:S01]  /*0630*/  FMUL R12, R14, 0.0099999997764825820923 ;  /* 0x3c23d70a0e0c7820 */ /* 0x000fe20000400000 */
[----:B-1----:R-:W-:-:S06]  /*0640*/  DMUL R2, R2, UR4 ;  /* 0x0000000402027c28 */ /* 0x002fcc0008000000 */
[----:B------:R0:W1:Y:S02]  /*0650*/  @P5 F2F.F32.F64 R12, R2 ;  /* 0x00000002000c5310 */ /* 0x0000640000301000 */
[----:B0-----:R-:W-:-:S06]  /*0660*/  IMAD.WIDE R2, R0, 0x4, R10 ;  /* 0x0000000400027825 */ /* 0x001fcc00078e020a */
[----:B-1----:R-:W0:Y:S01]  /*0670*/  F2F.F64.F32 R4, R12 ;  /* 0x0000000c00047310 */ /* 0x002e220000201800 */
[----:B------:R-:W-:Y:S01]  /*0680*/  FMUL R15, R12, 0.0099999997764825820923 ;  /* 0x3c23d70a0c0f7820 */ /* 0x000fe20000400000 */
[----:B0-----:R-:W-:-:S06]  /*0690*/  DMUL R4, R4, UR4 ;  /* 0x0000000404047c28 */ /* 0x001fcc0008000000 */
[----:B------:R-:W0:Y:S08]  /*06a0*/  @P6 F2F.F32.F64 R15, R4 ;  /* 0x00000004000f6310 */ /* 0x000e300000301000 */
[----:B0-----:R-:W0:Y:S01]  /*06b0*/  F2F.F64.F32 R6, R15 ;  /* 0x0000000f00067310 */ /* 0x001e220000201800 */
[----:B------:R-:W-:Y:S01]  /*06c0*/  FMUL R9, R15, 0.0099999997764825820923 ;  /* 0x3c23d70a0f097820 */ /* 0x000fe20000400000 */
[----:B0-----:R-:W-:Y:S01]  /*06d0*/  DMUL R6, R6, UR4 ;  /* 0x0000000406067c28 */ /* 0x001fe20008000000 */
[----:B------:R-:W0:Y:S05]  /*06e0*/  LDCU.64 UR4, c[0x0][0x358] ;  /* 0x00006b00ff0477ac */ /* 0x000e2a0008000a00 */
[----:B------:R-:W0:Y:S02]  /*06f0*/  @P0 F2F.F32.F64 R9, R6 ;  /* 0x0000000600090310 */ /* 0x000e240000301000 */
[----:B0-----:R-:W-:Y:S01]  /*0700*/  STG.E desc[UR4][R2.64], R9 ;  /* 0x0000000902007986 */ /* 0x001fe2000c101904 */
[----:B------:R-:W-:Y:S05]  /*0710*/  EXIT ;  /* 0x000000000000794d */ /* 0x000fea0003800000 */
.L_x_2:
        /* <DEDUP_REMOVED lines=14> */
.L_x_4:


//--------------------- .nv.shared.reserved.0     --------------------------
	.section	.nv.shared.reserved.0,"aw",@nobits
	.weak		__nv_reservedSMEM_offset_0_alias
	.size		__nv_reservedSMEM_offset_0_alias, 0, 64
	.other		__nv_reservedSMEM_offset_0_alias,@"STO_CUDA_RESERVED_SHARED STV_DEFAULT"
__nv_reservedSMEM_offset_0_alias:
	.zero		0
	.zero		64


//--------------------- .nv.constant0._Z24halving_serial_kernel_V1ILi12ELi2EEvPKfPfPi --------------------------
	.section	.nv.constant0._Z24halving_serial_kernel_V1ILi12ELi2EEvPKfPfPi,"a",@progbits
	.sectionflags	@""
	.align	4
.nv.constant0._Z24halving_serial_kernel_V1ILi12ELi2EEvPKfPfPi:
	.zero		920


//--------------------- .nv.constant0._Z15set_prior_probsILi12ELi2ELi1EEvPf --------------------------
	.section	.nv.constant0._Z15set_prior_probsILi12ELi2ELi1EEvPf,"a",@progbits
	.sectionflags	@""
	.align	4
.nv.constant0._Z15set_prior_probsILi12ELi2ELi1EEvPf:
	.zero		904


//--------------------- SYMBOLS --------------------------

	.type		.nv.reservedSmem.offset0,@object
	.size		.nv.reservedSmem.offset0,0x4
